//
// Generated by NVIDIA NVVM Compiler
//
// Compiler Build ID: CL-36424714
// Cuda compilation tools, release 13.0, V13.0.88
// Based on NVVM 20.0.0
//

.version 9.0
.target sm_100
.address_size 64

	// .globl	_Z16kogge_stone_scanPiS_
// _ZZ16kogge_stone_scanPiS_E8partials has been demoted
// _ZZ16kogge_stone_scanPiS_E13partials_next has been demoted

.visible .entry _Z16kogge_stone_scanPiS_(
	.param .u64 .ptr .align 1 _Z16kogge_stone_scanPiS__param_0,
	.param .u64 .ptr .align 1 _Z16kogge_stone_scanPiS__param_1
)
{
	.reg .pred 	%p<5>;
	.reg .b32 	%r<33>;
	.reg .b64 	%rd<9>;
	// demoted variable
	.shared .align 4 .b8 _ZZ16kogge_stone_scanPiS_E8partials[4096];
	// demoted variable
	.shared .align 4 .b8 _ZZ16kogge_stone_scanPiS_E13partials_next[4096];
	ld.param.u64 	%rd1, [_Z16kogge_stone_scanPiS__param_0];
	ld.param.u64 	%rd2, [_Z16kogge_stone_scanPiS__param_1];
	mov.u32 	%r1, %ntid.x;
	mov.u32 	%r14, %ctaid.x;
	mov.u32 	%r2, %tid.x;
	mad.lo.s32 	%r3, %r1, %r14, %r2;
	setp.gt.s32 	%p1, %r3, 1023;
	shl.b32 	%r15, %r2, 2;
	mov.u32 	%r16, _ZZ16kogge_stone_scanPiS_E8partials;
	add.s32 	%r4, %r16, %r15;
	@%p1 bra 	$L__BB0_2;
	cvta.to.global.u64 	%rd3, %rd1;
	mul.wide.s32 	%rd4, %r3, 4;
	add.s64 	%rd5, %rd3, %rd4;
	ld.global.u32 	%r17, [%rd5];
	st.shared.u32 	[%r4], %r17;
$L__BB0_2:
	setp.gt.u32 	%p2, %r1, 1;
	@%p2 bra 	$L__BB0_4;
	mov.u32 	%r19, _ZZ16kogge_stone_scanPiS_E13partials_next;
	add.s32 	%r20, %r19, %r15;
	ld.shared.u32 	%r32, [%r20];
	bra.uni 	$L__BB0_9;
$L__BB0_4:
	mov.u32 	%r23, _ZZ16kogge_stone_scanPiS_E13partials_next;
	add.s32 	%r6, %r23, %r15;
	mov.b32 	%r30, 1;
$L__BB0_5:
	bar.sync 	0;
	setp.lt.u32 	%p3, %r2, %r30;
	@%p3 bra 	$L__BB0_7;
	ld.shared.u32 	%r24, [%r4];
	sub.s32 	%r25, %r2, %r30;
	shl.b32 	%r26, %r25, 2;
	add.s32 	%r28, %r16, %r26;
	ld.shared.u32 	%r29, [%r28];
	add.s32 	%r31, %r29, %r24;
	bra.uni 	$L__BB0_8;
$L__BB0_7:
	ld.shared.u32 	%r31, [%r4];
$L__BB0_8:
	st.shared.u32 	[%r6], %r31;
	bar.sync 	0;
	ld.shared.u32 	%r32, [%r6];
	st.shared.u32 	[%r4], %r32;
	shl.b32 	%r30, %r30, 1;
	setp.lt.u32 	%p4, %r30, %r1;
	@%p4 bra 	$L__BB0_5;
$L__BB0_9:
	cvta.to.global.u64 	%rd6, %rd2;
	mul.wide.s32 	%rd7, %r3, 4;
	add.s64 	%rd8, %rd6, %rd7;
	st.global.u32 	[%rd8], %r32;
	ret;

}


// ===== COMPILED SASS (sm_100) =====

	.target	sm_100

	.elftype	@"ET_EXEC"


//--------------------- .note.nv.tkinfo           --------------------------
	.section	.note.nv.tkinfo,"",@"SHT_NOTE"
	.sectionflags	@"SHF_NOTE_NV_TKINFO"
	.tkinfo
        /*0018*/ 	.word	0x00000002
        /*0030*/ 	.string	""
        /*0030*/ 	.string	"ptxas"
        /*0030*/ 	.string	"Cuda compilation tools, release 13.0, V13.0.88"
        /*0030*/ 	.string	"Build cuda_13.0.r13.0/compiler.36424714_0"
        /*0030*/ 	.string	"-arch sm_100 -m 64 "



//--------------------- .note.nv.cuinfo           --------------------------
	.section	.note.nv.cuinfo,"",@"SHT_NOTE"
	.sectionflags	@"SHF_NOTE_NV_CUINFO"
        /*0018*/ 	.short	0x0002
        /*001a*/ 	.short	0x0064
        /*001c*/ 	.short	0x0082
	.zero		2


//--------------------- .nv.info                  --------------------------
	.section	.nv.info,"",@"SHT_CUDA_INFO"
	.align	4


	//----- nvinfo : EIATTR_REGCOUNT
	.align		4
        /*0000*/ 	.byte	0x04, 0x2f
        /*0002*/ 	.short	(.L_1 - .L_0)
	.align		4
.L_0:
        /*0004*/ 	.word	index@(_Z16kogge_stone_scanPiS_)
        /*0008*/ 	.word	0x0000000e


	//----- nvinfo : EIATTR_FRAME_SIZE
	.align		4
.L_1:
        /*000c*/ 	.byte	0x04, 0x11
        /*000e*/ 	.short	(.L_3 - .L_2)
	.align		4
.L_2:
        /*0010*/ 	.word	index@(_Z16kogge_stone_scanPiS_)
        /*0014*/ 	.word	0x00000000


	//----- nvinfo : EIATTR_MIN_STACK_SIZE
	.align		4
.L_3:
        /*0018*/ 	.byte	0x04, 0x12
        /*001a*/ 	.short	(.L_5 - .L_4)
	.align		4
.L_4:
        /*001c*/ 	.word	index@(_Z16kogge_stone_scanPiS_)
        /*0020*/ 	.word	0x00000000
.L_5:


//--------------------- .nv.compat                --------------------------
	.section	.nv.compat,"",@"SHT_CUDA_COMPAT_INFO"
	.align	4
        /*0000*/ 	.byte	0x02, 0x09, 0x00, 0x00, 0x02, 0x02, 0x01, 0x00, 0x02, 0x05, 0x05, 0x00, 0x03, 0x07, 0x01, 0x01
        /*0010*/ 	.byte	0x02, 0x03, 0x00, 0x00, 0x02, 0x06, 0x01, 0x00, 0x04, 0x0b, 0x08, 0x00, 0x09, 0x00, 0x00, 0x00
        /*0020*/ 	.byte	0x00, 0x00, 0x00, 0x00


//--------------------- .nv.info._Z16kogge_stone_scanPiS_ --------------------------
	.section	.nv.info._Z16kogge_stone_scanPiS_,"",@"SHT_CUDA_INFO"
	.sectionflags	@""
	.align	4


	//----- nvinfo : EIATTR_CUDA_API_VERSION
	.align		4
        /*0000*/ 	.byte	0x04, 0x37
        /*0002*/ 	.short	(.L_7 - .L_6)
.L_6:
        /*0004*/ 	.word	0x00000082


	//----- nvinfo : EIATTR_KPARAM_INFO
	.align		4
.L_7:
        /*0008*/ 	.byte	0x04, 0x17
        /*000a*/ 	.short	(.L_9 - .L_8)
.L_8:
        /*000c*/ 	.word	0x00000000
        /*0010*/ 	.short	0x0001
        /*0012*/ 	.short	0x0008
        /*0014*/ 	.byte	0x00, 0xf5, 0x21, 0x00


	//----- nvinfo : EIATTR_KPARAM_INFO
	.align		4
.L_9:
        /*0018*/ 	.byte	0x04, 0x17
        /*001a*/ 	.short	(.L_11 - .L_10)
.L_10:
        /*001c*/ 	.word	0x00000000
        /*0020*/ 	.short	0x0000
        /*0022*/ 	.short	0x0000
        /*0024*/ 	.byte	0x00, 0xf5, 0x21, 0x00


	//----- nvinfo : EIATTR_SPARSE_MMA_MASK
	.align		4
.L_11:
        /*0028*/ 	.byte	0x03, 0x50
        /*002a*/ 	.short	0x0000


	//----- nvinfo : EIATTR_MAXREG_COUNT
	.align		4
        /*002c*/ 	.byte	0x03, 0x1b
        /*002e*/ 	.short	0x00ff


	//----- nvinfo : EIATTR_NUM_BARRIERS
	.align		4
        /*0030*/ 	.byte	0x02, 0x4c
        /*0032*/ 	.byte	0x01
	.zero		1


	//----- nvinfo : EIATTR_MERCURY_ISA_VERSION
	.align		4
        /*0034*/ 	.byte	0x03, 0x5f
        /*0036*/ 	.short	0x0101


	//----- nvinfo : EIATTR_VRC_CTA_INIT_COUNT
	.align		4
        /*0038*/ 	.byte	0x02, 0x4a
	.zero		1
	.zero		1


	//----- nvinfo : EIATTR_EXIT_INSTR_OFFSETS
	.align		4
        /*003c*/ 	.byte	0x04, 0x1c
        /*003e*/ 	.short	(.L_13 - .L_12)


	//   ....[0]....
.L_12:
        /*0040*/ 	.word	0x000002b0


	//----- nvinfo : EIATTR_CBANK_PARAM_SIZE
	.align		4
.L_13:
        /*0044*/ 	.byte	0x03, 0x19
        /*0046*/ 	.short	0x0010


	//----- nvinfo : EIATTR_PARAM_CBANK
	.align		4
        /*0048*/ 	.byte	0x04, 0x0a
        /*004a*/ 	.short	(.L_15 - .L_14)
	.align		4
.L_14:
        /*004c*/ 	.word	index@(.nv.constant0._Z16kogge_stone_scanPiS_)
        /*0050*/ 	.short	0x0380
        /*0052*/ 	.short	0x0010


	//----- nvinfo : EIATTR_SW_WAR
	.align		4
.L_15:
        /*0054*/ 	.byte	0x04, 0x36
        /*0056*/ 	.short	(.L_17 - .L_16)
.L_16:
        /*0058*/ 	.word	0x00000008
.L_17:


//--------------------- .nv.callgraph             --------------------------
	.section	.nv.callgraph,"",@"SHT_CUDA_CALLGRAPH"
	.align	4
	.sectionentsize	8
	.align		4
        /*0000*/ 	.word	0x00000000
	.align		4
        /*0004*/ 	.word	0xffffffff
	.align		4
        /*0008*/ 	.word	0x00000000
	.align		4
        /*000c*/ 	.word	0xfffffffe
	.align		4
        /*0010*/ 	.word	0x00000000
	.align		4
        /*0014*/ 	.word	0xfffffffd
	.align		4
        /*0018*/ 	.word	0x00000000
	.align		4
        /*001c*/ 	.word	0xfffffffc


//--------------------- .text._Z16kogge_stone_scanPiS_ --------------------------
	.section	.text._Z16kogge_stone_scanPiS_,"ax",@progbits
	.align	128
        .global         _Z16kogge_stone_scanPiS_
        .type           _Z16kogge_stone_scanPiS_,@function
        .size           _Z16kogge_stone_scanPiS_,(.L_x_3 - _Z16kogge_stone_scanPiS_)
        .other          _Z16kogge_stone_scanPiS_,@"STO_CUDA_ENTRY STV_DEFAULT"
_Z16kogge_stone_scanPiS_:
.text._Z16kogge_stone_scanPiS_:
[----:B------:R-:W-:Y:S01]  /*0000*/  LDC R1, c[0x0][0x37c] ;  /* 0x0000df00ff017b82 */ /* 0x000fe20000000800 */
[----:B------:R-:W0:Y:S07]  /*0010*/  S2R R11, SR_TID.X ;  /* 0x00000000000b7919 */ /* 0x000e2e0000002100 */
[----:B------:R-:W0:Y:S01]  /*0020*/  S2UR UR4, SR_CTAID.X ;  /* 0x00000000000479c3 */ /* 0x000e220000002500 */
[----:B------:R-:W1:Y:S07]  /*0030*/  LDCU.64 UR6, c[0x0][0x358] ;  /* 0x00006b00ff0677ac */ /* 0x000e6e0008000a00 */
[----:B------:R-:W0:Y:S02]  /*0040*/  LDC R8, c[0x0][0x360] ;  /* 0x0000d800ff087b82 */ /* 0x000e240000000800 */
[----:B0-----:R-:W-:-:S05]  /*0050*/  IMAD R5, R8, UR4, R11 ;  /* 0x0000000408057c24 */ /* 0x001fca000f8e020b */
[----:B------:R-:W-:-:S13]  /*0060*/  ISETP.GT.AND P0, PT, R5, 0x3ff, PT ;  /* 0x000003ff0500780c */ /* 0x000fda0003f04270 */
[----:B------:R-:W0:Y:S02]  /*0070*/  @!P0 LDC.64 R2, c[0x0][0x380] ;  /* 0x0000e000ff028b82 */ /* 0x000e240000000a00 */
[----:B0-----:R-:W-:-:S06]  /*0080*/  @!P0 IMAD.WIDE R2, R5, 0x4, R2 ;  /* 0x0000000405028825 */ /* 0x001fcc00078e0202 */
[----:B-1----:R-:W2:Y:S01]  /*0090*/  @!P0 LDG.E R3, desc[UR6][R2.64] ;  /* 0x0000000602038981 */ /* 0x002ea2000c1e1900 */
[----:B------:R-:W-:Y:S02]  /*00a0*/  ISETP.GT.U32.AND P1, PT, R8, 0x1, PT ;  /* 0x000000010800780c */ /* 0x000fe40003f24070 */
[----:B------:R-:W-:Y:S01]  /*00b0*/  MOV R0, 0x400 ;  /* 0x0000040000007802 */ /* 0x000fe20000000f00 */
[----:B------:R-:W0:Y:S10]  /*00c0*/  S2R R9, SR_CgaCtaId ;  /* 0x0000000000097919 */ /* 0x000e340000008800 */
[----:B------:R-:W-:Y:S01]  /*00d0*/  @!P1 VIADD R6, R0, 0x1000 ;  /* 0x0000100000069836 */ /* 0x000fe20000000000 */
[----:B0-----:R-:W-:-:S04]  /*00e0*/  LEA R4, R9, R0, 0x18 ;  /* 0x0000000009047211 */ /* 0x001fc800078ec0ff */
[----:B------:R-:W-:Y:S01]  /*00f0*/  @!P1 LEA R7, R9, R6, 0x18 ;  /* 0x0000000609079211 */ /* 0x000fe200078ec0ff */
[----:B------:R-:W-:-:S04]  /*0100*/  IMAD R6, R11, 0x4, R4 ;  /* 0x000000040b067824 */ /* 0x000fc800078e0204 */
[----:B------:R-:W-:Y:S01]  /*0110*/  @!P1 IMAD R7, R11, 0x4, R7 ;  /* 0x000000040b079824 */ /* 0x000fe200078e0207 */
[----:B--2---:R0:W-:Y:S05]  /*0120*/  @!P0 STS [R6], R3 ;  /* 0x0000000306008388 */ /* 0x0041ea0000000800 */
[----:B------:R-:W1:Y:S01]  /*0130*/  @!P1 LDS R7, [R7] ;  /* 0x0000000007079984 */ /* 0x000e620000000800 */
[----:B------:R-:W-:Y:S05]  /*0140*/  @!P1 BRA `(.L_x_0) ;  /* 0x00000000004c9947 */ /* 0x000fea0003800000 */
[----:B------:R-:W-:Y:S01]  /*0150*/  IADD3 R0, PT, PT, R0, 0x1000, RZ ;  /* 0x0000100000007810 */ /* 0x000fe20007ffe0ff */
[----:B------:R-:W-:-:S03]  /*0160*/  UMOV UR4, 0x1 ;  /* 0x0000000100047882 */ /* 0x000fc60000000000 */
[----:B------:R-:W-:-:S05]  /*0170*/  LEA R0, R9, R0, 0x18 ;  /* 0x0000000009007211 */ /* 0x000fca00078ec0ff */
[----:B------:R-:W-:-:S07]  /*0180*/  IMAD R9, R11, 0x4, R0 ;  /* 0x000000040b097824 */ /* 0x000fce00078e0200 */
.L_x_1:
[----:B------:R-:W-:Y:S01]  /*0190*/  BAR.SYNC.DEFER_BLOCKING 0x0 ;  /* 0x0000000000007b1d */ /* 0x000fe20000010000 */
[----:B------:R-:W-:-:S13]  /*01a0*/  ISETP.GE.U32.AND P0, PT, R11, UR4, PT ;  /* 0x000000040b007c0c */ /* 0x000fda000bf06070 */
[----:B0-----:R-:W-:Y:S01]  /*01b0*/  @P0 VIADD R3, R11, -UR4 ;  /* 0x800000040b030c36 */ /* 0x001fe20008000000 */
[----:B------:R-:W-:-:S04]  /*01c0*/  USHF.L.U32 UR4, UR4, 0x1, URZ ;  /* 0x0000000104047899 */ /* 0x000fc800080006ff */
[----:B------:R-:W-:Y:S01]  /*01d0*/  @P0 LEA R3, R3, R4, 0x2 ;  /* 0x0000000403030211 */ /* 0x000fe200078e10ff */
[----:B------:R-:W-:Y:S05]  /*01e0*/  LDS R0, [R6] ;  /* 0x0000000006007984 */ /* 0x000fea0000000800 */
[----:B------:R-:W0:Y:S02]  /*01f0*/  @P0 LDS R3, [R3] ;  /* 0x0000000003030984 */ /* 0x000e240000000800 */
[----:B0-----:R-:W-:Y:S01]  /*0200*/  @P0 IMAD.IADD R2, R0, 0x1, R3 ;  /* 0x0000000100020824 */ /* 0x001fe200078e0203 */
[----:B------:R-:W-:Y:S02]  /*0210*/  @!P0 MOV R2, R0 ;  /* 0x0000000000028202 */ /* 0x000fe40000000f00 */
[----:B------:R-:W-:-:S03]  /*0220*/  ISETP.LE.U32.AND P0, PT, R8, UR4, PT ;  /* 0x0000000408007c0c */ /* 0x000fc6000bf03070 */
[----:B------:R-:W-:Y:S01]  /*0230*/  STS [R9], R2 ;  /* 0x0000000209007388 */ /* 0x000fe20000000800 */
[----:B------:R-:W-:Y:S06]  /*0240*/  BAR.SYNC.DEFER_BLOCKING 0x0 ;  /* 0x0000000000007b1d */ /* 0x000fec0000010000 */
[----:B-12---:R-:W0:Y:S04]  /*0250*/  LDS R7, [R9] ;  /* 0x0000000009077984 */ /* 0x006e280000000800 */
[----:B0-----:R2:W-:Y:S01]  /*0260*/  STS [R6], R7 ;  /* 0x0000000706007388 */ /* 0x0015e20000000800 */
[----:B------:R-:W-:Y:S05]  /*0270*/  @!P0 BRA `(.L_x_1) ;  /* 0xfffffffc00c48947 */ /* 0x000fea000383ffff */
.L_x_0:
[----:B0-----:R-:W0:Y:S02]  /*0280*/  LDC.64 R2, c[0x0][0x388] ;  /* 0x0000e200ff027b82 */ /* 0x001e240000000a00 */
[----:B0-----:R-:W-:-:S05]  /*0290*/  IMAD.WIDE R2, R5, 0x4, R2 ;  /* 0x0000000405027825 */ /* 0x001fca00078e0202 */
[----:B-1----:R-:W-:Y:S01]  /*02a0*/  STG.E desc[UR6][R2.64], R7 ;  /* 0x0000000702007986 */ /* 0x002fe2000c101906 */
[----:B------:R-:W-:Y:S05]  /*02b0*/  EXIT ;  /* 0x000000000000794d */ /* 0x000fea0003800000 */
.L_x_2:
[----:B------:R-:W-:-:S00]  /*02c0*/  BRA `(.L_x_2) ;  /* 0xfffffffc00fc7947 */ /* 0x000fc0000383ffff */
[----:B------:R-:W-:-:S00]  /*02d0*/  NOP ;  /* 0x0000000000007918 */ /* 0x000fc00000000000 */
        /* <DEDUP_REMOVED lines=10> */
.L_x_3:


//--------------------- .nv.shared._Z16kogge_stone_scanPiS_ --------------------------
	.section	.nv.shared._Z16kogge_stone_scanPiS_,"aw",@nobits
	.sectionflags	@""
	.align	4
.nv.shared._Z16kogge_stone_scanPiS_:
	.zero		9216


//--------------------- .nv.shared.reserved.0     --------------------------
	.section	.nv.shared.reserved.0,"aw",@nobits
	.weak		__nv_reservedSMEM_offset_0_alias
	.size		__nv_reservedSMEM_offset_0_alias, 0, 64
	.other		__nv_reservedSMEM_offset_0_alias,@"STO_CUDA_RESERVED_SHARED STV_DEFAULT"
__nv_reservedSMEM_offset_0_alias:
	.zero		0
	.zero		64


//--------------------- .nv.constant0._Z16kogge_stone_scanPiS_ --------------------------
	.section	.nv.constant0._Z16kogge_stone_scanPiS_,"a",@progbits
	.sectionflags	@""
	.align	4
.nv.constant0._Z16kogge_stone_scanPiS_:
	.zero		912


//--------------------- SYMBOLS --------------------------

	.type		.nv.reservedSmem.offset0,@object
	.size		.nv.reservedSmem.offset0,0x4
	.type		.nv.reservedSmem.cap,@object
	.size		.nv.reservedSmem.cap,0x4
